//
// Generated by NVIDIA NVVM Compiler
//
// Compiler Build ID: CL-36424714
// Cuda compilation tools, release 13.0, V13.0.88
// Based on NVVM 20.0.0
//

.version 9.0
.target sm_100
.address_size 64

	// .globl	_Z20convolution_1D_basicPfS_S_i
.extern .shared .align 16 .b8 input_tile[];

.visible .entry _Z20convolution_1D_basicPfS_S_i(
	.param .u64 .ptr .align 1 _Z20convolution_1D_basicPfS_S_i_param_0,
	.param .u64 .ptr .align 1 _Z20convolution_1D_basicPfS_S_i_param_1,
	.param .u64 .ptr .align 1 _Z20convolution_1D_basicPfS_S_i_param_2,
	.param .u32 _Z20convolution_1D_basicPfS_S_i_param_3
)
{
	.reg .pred 	%p<15>;
	.reg .b32 	%r<10>;
	.reg .b32 	%f<27>;
	.reg .b64 	%rd<19>;

	ld.param.u64 	%rd4, [_Z20convolution_1D_basicPfS_S_i_param_0];
	ld.param.u64 	%rd5, [_Z20convolution_1D_basicPfS_S_i_param_1];
	ld.param.u64 	%rd3, [_Z20convolution_1D_basicPfS_S_i_param_2];
	ld.param.u32 	%r5, [_Z20convolution_1D_basicPfS_S_i_param_3];
	cvta.to.global.u64 	%rd1, %rd5;
	cvta.to.global.u64 	%rd2, %rd4;
	mov.u32 	%r6, %ctaid.x;
	mov.u32 	%r7, %ntid.x;
	mov.u32 	%r8, %tid.x;
	mad.lo.s32 	%r1, %r6, %r7, %r8;
	setp.ge.s32 	%p1, %r1, %r5;
	@%p1 bra 	$L__BB0_12;
	add.s32 	%r2, %r1, -2;
	setp.lt.s32 	%p2, %r1, 2;
	setp.ge.s32 	%p3, %r2, %r5;
	mov.f32 	%f23, 0f00000000;
	or.pred  	%p4, %p2, %p3;
	@%p4 bra 	$L__BB0_3;
	mul.wide.u32 	%rd6, %r2, 4;
	add.s64 	%rd7, %rd2, %rd6;
	ld.global.f32 	%f12, [%rd7];
	ld.global.f32 	%f13, [%rd1];
	fma.rn.f32 	%f23, %f12, %f13, 0f00000000;
$L__BB0_3:
	setp.lt.s32 	%p5, %r1, 1;
	setp.gt.s32 	%p6, %r1, %r5;
	or.pred  	%p7, %p5, %p6;
	@%p7 bra 	$L__BB0_5;
	add.s32 	%r9, %r1, -1;
	mul.wide.u32 	%rd8, %r9, 4;
	add.s64 	%rd9, %rd2, %rd8;
	ld.global.f32 	%f14, [%rd9];
	ld.global.f32 	%f15, [%rd1+4];
	fma.rn.f32 	%f23, %f14, %f15, %f23;
$L__BB0_5:
	setp.lt.s32 	%p8, %r1, 0;
	@%p8 bra 	$L__BB0_7;
	mul.wide.u32 	%rd10, %r1, 4;
	add.s64 	%rd11, %rd2, %rd10;
	ld.global.f32 	%f16, [%rd11];
	ld.global.f32 	%f17, [%rd1+8];
	fma.rn.f32 	%f23, %f16, %f17, %f23;
$L__BB0_7:
	add.s32 	%r3, %r1, 1;
	setp.lt.s32 	%p9, %r1, -1;
	setp.ge.s32 	%p10, %r3, %r5;
	or.pred  	%p11, %p9, %p10;
	@%p11 bra 	$L__BB0_9;
	mul.wide.u32 	%rd12, %r3, 4;
	add.s64 	%rd13, %rd2, %rd12;
	ld.global.f32 	%f18, [%rd13];
	ld.global.f32 	%f19, [%rd1+12];
	fma.rn.f32 	%f23, %f18, %f19, %f23;
$L__BB0_9:
	add.s32 	%r4, %r1, 2;
	setp.lt.s32 	%p12, %r1, -2;
	setp.ge.s32 	%p13, %r4, %r5;
	or.pred  	%p14, %p12, %p13;
	@%p14 bra 	$L__BB0_11;
	mul.wide.u32 	%rd14, %r4, 4;
	add.s64 	%rd15, %rd2, %rd14;
	ld.global.f32 	%f20, [%rd15];
	ld.global.f32 	%f21, [%rd1+16];
	fma.rn.f32 	%f23, %f20, %f21, %f23;
$L__BB0_11:
	cvta.to.global.u64 	%rd16, %rd3;
	mul.wide.s32 	%rd17, %r1, 4;
	add.s64 	%rd18, %rd16, %rd17;
	st.global.f32 	[%rd18], %f23;
$L__BB0_12:
	ret;

}
	// .globl	_Z20convolution_1D_tiledPfS_S_i
.visible .entry _Z20convolution_1D_tiledPfS_S_i(
	.param .u64 .ptr .align 1 _Z20convolution_1D_tiledPfS_S_i_param_0,
	.param .u64 .ptr .align 1 _Z20convolution_1D_tiledPfS_S_i_param_1,
	.param .u64 .ptr .align 1 _Z20convolution_1D_tiledPfS_S_i_param_2,
	.param .u32 _Z20convolution_1D_tiledPfS_S_i_param_3
)
{
	.reg .pred 	%p<7>;
	.reg .b32 	%r<12>;
	.reg .b32 	%f<28>;
	.reg .b64 	%rd<13>;

	ld.param.u64 	%rd5, [_Z20convolution_1D_tiledPfS_S_i_param_0];
	ld.param.u64 	%rd3, [_Z20convolution_1D_tiledPfS_S_i_param_1];
	ld.param.u64 	%rd4, [_Z20convolution_1D_tiledPfS_S_i_param_2];
	ld.param.u32 	%r5, [_Z20convolution_1D_tiledPfS_S_i_param_3];
	cvta.to.global.u64 	%rd1, %rd5;
	mov.u32 	%r1, %tid.x;
	mov.u32 	%r6, %ctaid.x;
	mov.u32 	%r2, %ntid.x;
	mad.lo.s32 	%r3, %r6, %r2, %r1;
	setp.ge.s32 	%p1, %r3, %r5;
	mul.wide.s32 	%rd6, %r3, 4;
	add.s64 	%rd2, %rd1, %rd6;
	mov.f32 	%f25, 0f00000000;
	@%p1 bra 	$L__BB1_2;
	ld.global.f32 	%f25, [%rd2];
$L__BB1_2:
	shl.b32 	%r7, %r1, 2;
	mov.u32 	%r8, input_tile;
	add.s32 	%r4, %r8, %r7;
	st.shared.f32 	[%r4+8], %f25;
	setp.gt.u32 	%p2, %r1, 1;
	@%p2 bra 	$L__BB1_6;
	setp.lt.s32 	%p3, %r3, 2;
	mov.f32 	%f26, 0f00000000;
	@%p3 bra 	$L__BB1_5;
	add.s32 	%r9, %r3, -2;
	mul.wide.u32 	%rd7, %r9, 4;
	add.s64 	%rd8, %rd1, %rd7;
	ld.global.f32 	%f26, [%rd8];
$L__BB1_5:
	st.shared.f32 	[%r4], %f26;
$L__BB1_6:
	add.s32 	%r10, %r2, -2;
	setp.lt.u32 	%p4, %r1, %r10;
	@%p4 bra 	$L__BB1_10;
	add.s32 	%r11, %r3, 2;
	setp.ge.s32 	%p5, %r11, %r5;
	mov.f32 	%f27, 0f00000000;
	@%p5 bra 	$L__BB1_9;
	ld.global.f32 	%f27, [%rd2+8];
$L__BB1_9:
	st.shared.f32 	[%r4+16], %f27;
$L__BB1_10:
	setp.ge.s32 	%p6, %r3, %r5;
	bar.sync 	0;
	@%p6 bra 	$L__BB1_12;
	cvta.to.global.u64 	%rd9, %rd3;
	ld.shared.f32 	%f10, [%r4];
	ld.global.f32 	%f11, [%rd9];
	fma.rn.f32 	%f12, %f10, %f11, 0f00000000;
	ld.shared.f32 	%f13, [%r4+4];
	ld.global.f32 	%f14, [%rd9+4];
	fma.rn.f32 	%f15, %f13, %f14, %f12;
	ld.shared.f32 	%f16, [%r4+8];
	ld.global.f32 	%f17, [%rd9+8];
	fma.rn.f32 	%f18, %f16, %f17, %f15;
	ld.shared.f32 	%f19, [%r4+12];
	ld.global.f32 	%f20, [%rd9+12];
	fma.rn.f32 	%f21, %f19, %f20, %f18;
	ld.shared.f32 	%f22, [%r4+16];
	ld.global.f32 	%f23, [%rd9+16];
	fma.rn.f32 	%f24, %f22, %f23, %f21;
	cvta.to.global.u64 	%rd10, %rd4;
	add.s64 	%rd12, %rd10, %rd6;
	st.global.f32 	[%rd12], %f24;
$L__BB1_12:
	ret;

}


// ===== COMPILED SASS (sm_100) =====

	.target	sm_100

	.elftype	@"ET_EXEC"


//--------------------- .note.nv.tkinfo           --------------------------
	.section	.note.nv.tkinfo,"",@"SHT_NOTE"
	.sectionflags	@"SHF_NOTE_NV_TKINFO"
	.tkinfo
        /*0018*/ 	.word	0x00000002
        /*0030*/ 	.string	""
        /*0030*/ 	.string	"ptxas"
        /*0030*/ 	.string	"Cuda compilation tools, release 13.0, V13.0.88"
        /*0030*/ 	.string	"Build cuda_13.0.r13.0/compiler.36424714_0"
        /*0030*/ 	.string	"-arch sm_100 -m 64 "



//--------------------- .note.nv.cuinfo           --------------------------
	.section	.note.nv.cuinfo,"",@"SHT_NOTE"
	.sectionflags	@"SHF_NOTE_NV_CUINFO"
        /*0018*/ 	.short	0x0002
        /*001a*/ 	.short	0x0064
        /*001c*/ 	.short	0x0082
	.zero		2


//--------------------- .nv.info                  --------------------------
	.section	.nv.info,"",@"SHT_CUDA_INFO"
	.align	4


	//----- nvinfo : EIATTR_REGCOUNT
	.align		4
        /*0000*/ 	.byte	0x04, 0x2f
        /*0002*/ 	.short	(.L_1 - .L_0)
	.align		4
.L_0:
        /*0004*/ 	.word	index@(_Z20convolution_1D_basicPfS_S_i)
        /*0008*/ 	.word	0x00000020


	//----- nvinfo : EIATTR_FRAME_SIZE
	.align		4
.L_1:
        /*000c*/ 	.byte	0x04, 0x11
        /*000e*/ 	.short	(.L_3 - .L_2)
	.align		4
.L_2:
        /*0010*/ 	.word	index@(_Z20convolution_1D_basicPfS_S_i)
        /*0014*/ 	.word	0x00000000


	//----- nvinfo : EIATTR_REGCOUNT
	.align		4
.L_3:
        /*0018*/ 	.byte	0x04, 0x2f
        /*001a*/ 	.short	(.L_5 - .L_4)
	.align		4
.L_4:
        /*001c*/ 	.word	index@(_Z20convolution_1D_tiledPfS_S_i)
        /*0020*/ 	.word	0x00000014


	//----- nvinfo : EIATTR_FRAME_SIZE
	.align		4
.L_5:
        /*0024*/ 	.byte	0x04, 0x11
        /*0026*/ 	.short	(.L_7 - .L_6)
	.align		4
.L_6:
        /*0028*/ 	.word	index@(_Z20convolution_1D_tiledPfS_S_i)
        /*002c*/ 	.word	0x00000000


	//----- nvinfo : EIATTR_MIN_STACK_SIZE
	.align		4
.L_7:
        /*0030*/ 	.byte	0x04, 0x12
        /*0032*/ 	.short	(.L_9 - .L_8)
	.align		4
.L_8:
        /*0034*/ 	.word	index@(_Z20convolution_1D_tiledPfS_S_i)
        /*0038*/ 	.word	0x00000000


	//----- nvinfo : EIATTR_MIN_STACK_SIZE
	.align		4
.L_9:
        /*003c*/ 	.byte	0x04, 0x12
        /*003e*/ 	.short	(.L_11 - .L_10)
	.align		4
.L_10:
        /*0040*/ 	.word	index@(_Z20convolution_1D_basicPfS_S_i)
        /*0044*/ 	.word	0x00000000
.L_11:


//--------------------- .nv.compat                --------------------------
	.section	.nv.compat,"",@"SHT_CUDA_COMPAT_INFO"
	.align	4
        /*0000*/ 	.byte	0x02, 0x09, 0x00, 0x00, 0x02, 0x02, 0x01, 0x00, 0x02, 0x05, 0x05, 0x00, 0x03, 0x07, 0x01, 0x01
        /*0010*/ 	.byte	0x02, 0x03, 0x00, 0x00, 0x02, 0x06, 0x01, 0x00, 0x04, 0x0b, 0x08, 0x00, 0x09, 0x00, 0x00, 0x00
        /*0020*/ 	.byte	0x00, 0x00, 0x00, 0x00


//--------------------- .nv.info._Z20convolution_1D_tiledPfS_S_i --------------------------
	.section	.nv.info._Z20convolution_1D_tiledPfS_S_i,"",@"SHT_CUDA_INFO"
	.sectionflags	@""
	.align	4


	//----- nvinfo : EIATTR_CUDA_API_VERSION
	.align		4
        /*0000*/ 	.byte	0x04, 0x37
        /*0002*/ 	.short	(.L_13 - .L_12)
.L_12:
        /*0004*/ 	.word	0x00000082


	//----- nvinfo : EIATTR_KPARAM_INFO
	.align		4
.L_13:
        /*0008*/ 	.byte	0x04, 0x17
        /*000a*/ 	.short	(.L_15 - .L_14)
.L_14:
        /*000c*/ 	.word	0x00000000
        /*0010*/ 	.short	0x0003
        /*0012*/ 	.short	0x0018
        /*0014*/ 	.byte	0x00, 0xf0, 0x11, 0x00


	//----- nvinfo : EIATTR_KPARAM_INFO
	.align		4
.L_15:
        /*0018*/ 	.byte	0x04, 0x17
        /*001a*/ 	.short	(.L_17 - .L_16)
.L_16:
        /*001c*/ 	.word	0x00000000
        /*0020*/ 	.short	0x0002
        /*0022*/ 	.short	0x0010
        /*0024*/ 	.byte	0x00, 0xf5, 0x21, 0x00


	//----- nvinfo : EIATTR_KPARAM_INFO
	.align		4
.L_17:
        /*0028*/ 	.byte	0x04, 0x17
        /*002a*/ 	.short	(.L_19 - .L_18)
.L_18:
        /*002c*/ 	.word	0x00000000
        /*0030*/ 	.short	0x0001
        /*0032*/ 	.short	0x0008
        /*0034*/ 	.byte	0x00, 0xf5, 0x21, 0x00


	//----- nvinfo : EIATTR_KPARAM_INFO
	.align		4
.L_19:
        /*0038*/ 	.byte	0x04, 0x17
        /*003a*/ 	.short	(.L_21 - .L_20)
.L_20:
        /*003c*/ 	.word	0x00000000
        /*0040*/ 	.short	0x0000
        /*0042*/ 	.short	0x0000
        /*0044*/ 	.byte	0x00, 0xf5, 0x21, 0x00


	//----- nvinfo : EIATTR_SPARSE_MMA_MASK
	.align		4
.L_21:
        /*0048*/ 	.byte	0x03, 0x50
        /*004a*/ 	.short	0x0000


	//----- nvinfo : EIATTR_MAXREG_COUNT
	.align		4
        /*004c*/ 	.byte	0x03, 0x1b
        /*004e*/ 	.short	0x00ff


	//----- nvinfo : EIATTR_NUM_BARRIERS
	.align		4
        /*0050*/ 	.byte	0x02, 0x4c
        /*0052*/ 	.byte	0x01
	.zero		1


	//----- nvinfo : EIATTR_MERCURY_ISA_VERSION
	.align		4
        /*0054*/ 	.byte	0x03, 0x5f
        /*0056*/ 	.short	0x0101


	//----- nvinfo : EIATTR_VRC_CTA_INIT_COUNT
	.align		4
        /*0058*/ 	.byte	0x02, 0x4a
	.zero		1
	.zero		1


	//----- nvinfo : EIATTR_EXIT_INSTR_OFFSETS
	.align		4
        /*005c*/ 	.byte	0x04, 0x1c
        /*005e*/ 	.short	(.L_23 - .L_22)


	//   ....[0]....
.L_22:
        /*0060*/ 	.word	0x000002c0


	//   ....[1]....
        /*0064*/ 	.word	0x00000400


	//----- nvinfo : EIATTR_CRS_STACK_SIZE
	.align		4
.L_23:
        /*0068*/ 	.byte	0x04, 0x1e
        /*006a*/ 	.short	(.L_25 - .L_24)
.L_24:
        /*006c*/ 	.word	0x00000000


	//----- nvinfo : EIATTR_CBANK_PARAM_SIZE
	.align		4
.L_25:
        /*0070*/ 	.byte	0x03, 0x19
        /*0072*/ 	.short	0x001c


	//----- nvinfo : EIATTR_PARAM_CBANK
	.align		4
        /*0074*/ 	.byte	0x04, 0x0a
        /*0076*/ 	.short	(.L_27 - .L_26)
	.align		4
.L_26:
        /*0078*/ 	.word	index@(.nv.constant0._Z20convolution_1D_tiledPfS_S_i)
        /*007c*/ 	.short	0x0380
        /*007e*/ 	.short	0x001c


	//----- nvinfo : EIATTR_SW_WAR
	.align		4
.L_27:
        /*0080*/ 	.byte	0x04, 0x36
        /*0082*/ 	.short	(.L_29 - .L_28)
.L_28:
        /*0084*/ 	.word	0x00000008
.L_29:


//--------------------- .nv.info._Z20convolution_1D_basicPfS_S_i --------------------------
	.section	.nv.info._Z20convolution_1D_basicPfS_S_i,"",@"SHT_CUDA_INFO"
	.sectionflags	@""
	.align	4


	//----- nvinfo : EIATTR_CUDA_API_VERSION
	.align		4
        /*0000*/ 	.byte	0x04, 0x37
        /*0002*/ 	.short	(.L_31 - .L_30)
.L_30:
        /*0004*/ 	.word	0x00000082


	//----- nvinfo : EIATTR_KPARAM_INFO
	.align		4
.L_31:
        /*0008*/ 	.byte	0x04, 0x17
        /*000a*/ 	.short	(.L_33 - .L_32)
.L_32:
        /*000c*/ 	.word	0x00000000
        /*0010*/ 	.short	0x0003
        /*0012*/ 	.short	0x0018
        /*0014*/ 	.byte	0x00, 0xf0, 0x11, 0x00


	//----- nvinfo : EIATTR_KPARAM_INFO
	.align		4
.L_33:
        /*0018*/ 	.byte	0x04, 0x17
        /*001a*/ 	.short	(.L_35 - .L_34)
.L_34:
        /*001c*/ 	.word	0x00000000
        /*0020*/ 	.short	0x0002
        /*0022*/ 	.short	0x0010
        /*0024*/ 	.byte	0x00, 0xf5, 0x21, 0x00


	//----- nvinfo : EIATTR_KPARAM_INFO
	.align		4
.L_35:
        /*0028*/ 	.byte	0x04, 0x17
        /*002a*/ 	.short	(.L_37 - .L_36)
.L_36:
        /*002c*/ 	.word	0x00000000
        /*0030*/ 	.short	0x0001
        /*0032*/ 	.short	0x0008
        /*0034*/ 	.byte	0x00, 0xf5, 0x21, 0x00


	//----- nvinfo : EIATTR_KPARAM_INFO
	.align		4
.L_37:
        /*0038*/ 	.byte	0x04, 0x17
        /*003a*/ 	.short	(.L_39 - .L_38)
.L_38:
        /*003c*/ 	.word	0x00000000
        /*0040*/ 	.short	0x0000
        /*0042*/ 	.short	0x0000
        /*0044*/ 	.byte	0x00, 0xf5, 0x21, 0x00


	//----- nvinfo : EIATTR_SPARSE_MMA_MASK
	.align		4
.L_39:
        /*0048*/ 	.byte	0x03, 0x50
        /*004a*/ 	.short	0x0000


	//----- nvinfo : EIATTR_MAXREG_COUNT
	.align		4
        /*004c*/ 	.byte	0x03, 0x1b
        /*004e*/ 	.short	0x00ff


	//----- nvinfo : EIATTR_MERCURY_ISA_VERSION
	.align		4
        /*0050*/ 	.byte	0x03, 0x5f
        /*0052*/ 	.short	0x0101


	//----- nvinfo : EIATTR_VRC_CTA_INIT_COUNT
	.align		4
        /*0054*/ 	.byte	0x02, 0x4a
	.zero		1
	.zero		1


	//----- nvinfo : EIATTR_EXIT_INSTR_OFFSETS
	.align		4
        /*0058*/ 	.byte	0x04, 0x1c
        /*005a*/ 	.short	(.L_41 - .L_40)


	//   ....[0]....
.L_40:
        /*005c*/ 	.word	0x00000070


	//   ....[1]....
        /*0060*/ 	.word	0x00000380


	//----- nvinfo : EIATTR_CBANK_PARAM_SIZE
	.align		4
.L_41:
        /*0064*/ 	.byte	0x03, 0x19
        /*0066*/ 	.short	0x001c


	//----- nvinfo : EIATTR_PARAM_CBANK
	.align		4
        /*0068*/ 	.byte	0x04, 0x0a
        /*006a*/ 	.short	(.L_43 - .L_42)
	.align		4
.L_42:
        /*006c*/ 	.word	index@(.nv.constant0._Z20convolution_1D_basicPfS_S_i)
        /*0070*/ 	.short	0x0380
        /*0072*/ 	.short	0x001c


	//----- nvinfo : EIATTR_SW_WAR
	.align		4
.L_43:
        /*0074*/ 	.byte	0x04, 0x36
        /*0076*/ 	.short	(.L_45 - .L_44)
.L_44:
        /*0078*/ 	.word	0x00000008
.L_45:


//--------------------- .nv.callgraph             --------------------------
	.section	.nv.callgraph,"",@"SHT_CUDA_CALLGRAPH"
	.align	4
	.sectionentsize	8
	.align		4
        /*0000*/ 	.word	0x00000000
	.align		4
        /*0004*/ 	.word	0xffffffff
	.align		4
        /*0008*/ 	.word	0x00000000
	.align		4
        /*000c*/ 	.word	0xfffffffe
	.align		4
        /*0010*/ 	.word	0x00000000
	.align		4
        /*0014*/ 	.word	0xfffffffd
	.align		4
        /*0018*/ 	.word	0x00000000
	.align		4
        /*001c*/ 	.word	0xfffffffc


//--------------------- .text._Z20convolution_1D_tiledPfS_S_i --------------------------
	.section	.text._Z20convolution_1D_tiledPfS_S_i,"ax",@progbits
	.align	128
        .global         _Z20convolution_1D_tiledPfS_S_i
        .type           _Z20convolution_1D_tiledPfS_S_i,@function
        .size           _Z20convolution_1D_tiledPfS_S_i,(.L_x_10 - _Z20convolution_1D_tiledPfS_S_i)
        .other          _Z20convolution_1D_tiledPfS_S_i,@"STO_CUDA_ENTRY STV_DEFAULT"
_Z20convolution_1D_tiledPfS_S_i:
.text._Z20convolution_1D_tiledPfS_S_i:
[----:B------:R-:W-:Y:S01]  /*0000*/  LDC R1, c[0x0][0x37c] ;  /* 0x0000df00ff017b82 */ /* 0x000fe20000000800 */
[----:B------:R-:W0:Y:S07]  /*0010*/  S2R R11, SR_TID.X ;  /* 0x00000000000b7919 */ /* 0x000e2e0000002100 */
[----:B------:R-:W0:Y:S01]  /*0020*/  S2UR UR4, SR_CTAID.X ;  /* 0x00000000000479c3 */ /* 0x000e220000002500 */
[----:B------:R-:W1:Y:S01]  /*0030*/  LDCU UR8, c[0x0][0x398] ;  /* 0x00007300ff0877ac */ /* 0x000e620008000800 */
[----:B------:R-:W-:Y:S01]  /*0040*/  HFMA2 R0, -RZ, RZ, 0, 0 ;  /* 0x00000000ff007431 */ /* 0x000fe200000001ff */
[----:B------:R-:W2:Y:S05]  /*0050*/  LDCU.64 UR6, c[0x0][0x358] ;  /* 0x00006b00ff0677ac */ /* 0x000eaa0008000a00 */
[----:B------:R-:W0:Y:S08]  /*0060*/  LDC R8, c[0x0][0x360] ;  /* 0x0000d800ff087b82 */ /* 0x000e300000000800 */
[----:B------:R-:W3:Y:S01]  /*0070*/  LDC.64 R6, c[0x0][0x380] ;  /* 0x0000e000ff067b82 */ /* 0x000ee20000000a00 */
[----:B0-----:R-:W-:-:S05]  /*0080*/  IMAD R2, R8, UR4, R11 ;  /* 0x0000000408027c24 */ /* 0x001fca000f8e020b */
[C---:B-1----:R-:W-:Y:S01]  /*0090*/  ISETP.GE.AND P0, PT, R2.reuse, UR8, PT ;  /* 0x0000000802007c0c */ /* 0x042fe2000bf06270 */
[----:B---3--:R-:W-:-:S12]  /*00a0*/  IMAD.WIDE R4, R2, 0x4, R6 ;  /* 0x0000000402047825 */ /* 0x008fd800078e0206 */
[----:B--2---:R-:W2:Y:S01]  /*00b0*/  @!P0 LDG.E R0, desc[UR6][R4.64] ;  /* 0x0000000604008981 */ /* 0x004ea2000c1e1900 */
[----:B------:R-:W0:Y:S01]  /*00c0*/  S2UR UR5, SR_CgaCtaId ;  /* 0x00000000000579c3 */ /* 0x000e220000008800 */
[----:B------:R-:W-:Y:S01]  /*00d0*/  UMOV UR4, 0x400 ;  /* 0x0000040000047882 */ /* 0x000fe20000000000 */
[----:B------:R-:W-:Y:S01]  /*00e0*/  ISETP.GT.U32.AND P1, PT, R11, 0x1, PT ;  /* 0x000000010b00780c */ /* 0x000fe20003f24070 */
[----:B------:R-:W-:Y:S01]  /*00f0*/  BSSY.RECONVERGENT B0, `(.L_x_0) ;  /* 0x000000e000007945 */ /* 0x000fe20003800200 */
[----:B0-----:R-:W-:-:S06]  /*0100*/  ULEA UR4, UR5, UR4, 0x18 ;  /* 0x0000000405047291 */ /* 0x001fcc000f8ec0ff */
[----:B------:R-:W-:-:S05]  /*0110*/  LEA R3, R11, UR4, 0x2 ;  /* 0x000000040b037c11 */ /* 0x000fca000f8e10ff */
[----:B--2---:R0:W-:Y:S01]  /*0120*/  STS [R3+0x8], R0 ;  /* 0x0000080003007388 */ /* 0x0041e20000000800 */
[----:B------:R-:W-:Y:S05]  /*0130*/  @P1 BRA `(.L_x_1) ;  /* 0x0000000000241947 */ /* 0x000fea0003800000 */
[----:B------:R-:W-:Y:S01]  /*0140*/  ISETP.GE.AND P1, PT, R2, 0x2, PT ;  /* 0x000000020200780c */ /* 0x000fe20003f26270 */
[----:B------:R-:W-:Y:S01]  /*0150*/  BSSY.RECONVERGENT B1, `(.L_x_2) ;  /* 0x0000006000017945 */ /* 0x000fe20003800200 */
[----:B0-----:R-:W-:-:S11]  /*0160*/  MOV R0, RZ ;  /* 0x000000ff00007202 */ /* 0x001fd60000000f00 */
[----:B------:R-:W-:Y:S05]  /*0170*/  @!P1 BRA `(.L_x_3) ;  /* 0x00000000000c9947 */ /* 0x000fea0003800000 */
[----:B------:R-:W-:-:S05]  /*0180*/  IADD3 R9, PT, PT, R2, -0x2, RZ ;  /* 0xfffffffe02097810 */ /* 0x000fca0007ffe0ff */
[----:B------:R-:W-:-:S05]  /*0190*/  IMAD.WIDE.U32 R6, R9, 0x4, R6 ;  /* 0x0000000409067825 */ /* 0x000fca00078e0006 */
[----:B------:R0:W5:Y:S02]  /*01a0*/  LDG.E R0, desc[UR6][R6.64] ;  /* 0x0000000606007981 */ /* 0x000164000c1e1900 */
.L_x_3:
[----:B------:R-:W-:Y:S05]  /*01b0*/  BSYNC.RECONVERGENT B1 ;  /* 0x0000000000017941 */ /* 0x000fea0003800200 */
.L_x_2:
[----:B-----5:R1:W-:Y:S02]  /*01c0*/  STS [R3], R0 ;  /* 0x0000000003007388 */ /* 0x0203e40000000800 */
.L_x_1:
[----:B------:R-:W-:Y:S05]  /*01d0*/  BSYNC.RECONVERGENT B0 ;  /* 0x0000000000007941 */ /* 0x000fea0003800200 */
.L_x_0:
[----:B01----:R-:W-:Y:S01]  /*01e0*/  IADD3 R0, PT, PT, R8, -0x2, RZ ;  /* 0xfffffffe08007810 */ /* 0x003fe20007ffe0ff */
[----:B------:R-:W-:Y:S03]  /*01f0*/  BSSY.RECONVERGENT B0, `(.L_x_4) ;  /* 0x000000b000007945 */ /* 0x000fe60003800200 */
[----:B------:R-:W-:-:S13]  /*0200*/  ISETP.GE.U32.AND P1, PT, R11, R0, PT ;  /* 0x000000000b00720c */ /* 0x000fda0003f26070 */
[----:B------:R-:W-:Y:S05]  /*0210*/  @!P1 BRA `(.L_x_5) ;  /* 0x0000000000209947 */ /* 0x000fea0003800000 */
[----:B------:R-:W-:Y:S01]  /*0220*/  IADD3 R0, PT, PT, R2, 0x2, RZ ;  /* 0x0000000202007810 */ /* 0x000fe20007ffe0ff */
[----:B------:R-:W-:Y:S03]  /*0230*/  BSSY.RECONVERGENT B1, `(.L_x_6) ;  /* 0x0000005000017945 */ /* 0x000fe60003800200 */
[----:B------:R-:W-:Y:S02]  /*0240*/  ISETP.GE.AND P1, PT, R0, UR8, PT ;  /* 0x0000000800007c0c */ /* 0x000fe4000bf26270 */
[----:B------:R-:W-:-:S11]  /*0250*/  MOV R0, RZ ;  /* 0x000000ff00007202 */ /* 0x000fd60000000f00 */
[----:B------:R-:W-:Y:S05]  /*0260*/  @P1 BRA `(.L_x_7) ;  /* 0x0000000000041947 */ /* 0x000fea0003800000 */
[----:B------:R0:W5:Y:S02]  /*0270*/  LDG.E R0, desc[UR6][R4.64+0x8] ;  /* 0x0000080604007981 */ /* 0x000164000c1e1900 */
.L_x_7:
[----:B------:R-:W-:Y:S05]  /*0280*/  BSYNC.RECONVERGENT B1 ;  /* 0x0000000000017941 */ /* 0x000fea0003800200 */
.L_x_6:
[----:B-----5:R1:W-:Y:S02]  /*0290*/  STS [R3+0x10], R0 ;  /* 0x0000100003007388 */ /* 0x0203e40000000800 */
.L_x_5:
[----:B------:R-:W-:Y:S05]  /*02a0*/  BSYNC.RECONVERGENT B0 ;  /* 0x0000000000007941 */ /* 0x000fea0003800200 */
.L_x_4:
[----:B------:R-:W-:Y:S06]  /*02b0*/  BAR.SYNC.DEFER_BLOCKING 0x0 ;  /* 0x0000000000007b1d */ /* 0x000fec0000010000 */
[----:B------:R-:W-:Y:S05]  /*02c0*/  @P0 EXIT ;  /* 0x000000000000094d */ /* 0x000fea0003800000 */
[----:B------:R-:W2:Y:S01]  /*02d0*/  LDC.64 R6, c[0x0][0x388] ;  /* 0x0000e200ff067b82 */ /* 0x000ea20000000a00 */
[----:B-1----:R-:W1:Y:S04]  /*02e0*/  LDS R0, [R3] ;  /* 0x0000000003007984 */ /* 0x002e680000000800 */
[----:B------:R-:W3:Y:S03]  /*02f0*/  LDS R11, [R3+0x4] ;  /* 0x00000400030b7984 */ /* 0x000ee60000000800 */
[----:B0-----:R-:W0:Y:S01]  /*0300*/  LDC.64 R4, c[0x0][0x390] ;  /* 0x0000e400ff047b82 */ /* 0x001e220000000a00 */
[----:B------:R-:W4:Y:S04]  /*0310*/  LDS R13, [R3+0x8] ;  /* 0x00000800030d7984 */ /* 0x000f280000000800 */
[----:B------:R-:W5:Y:S04]  /*0320*/  LDS R15, [R3+0xc] ;  /* 0x00000c00030f7984 */ /* 0x000f680000000800 */
[----:B------:R-:W5:Y:S04]  /*0330*/  LDS R17, [R3+0x10] ;  /* 0x0000100003117984 */ /* 0x000f680000000800 */
[----:B--2---:R-:W1:Y:S04]  /*0340*/  LDG.E R9, desc[UR6][R6.64] ;  /* 0x0000000606097981 */ /* 0x004e68000c1e1900 */
[----:B------:R-:W3:Y:S04]  /*0350*/  LDG.E R8, desc[UR6][R6.64+0x4] ;  /* 0x0000040606087981 */ /* 0x000ee8000c1e1900 */
[----:B------:R-:W4:Y:S04]  /*0360*/  LDG.E R10, desc[UR6][R6.64+0x8] ;  /* 0x00000806060a7981 */ /* 0x000f28000c1e1900 */
[----:B------:R-:W5:Y:S04]  /*0370*/  LDG.E R12, desc[UR6][R6.64+0xc] ;  /* 0x00000c06060c7981 */ /* 0x000f68000c1e1900 */
[----:B------:R-:W2:Y:S01]  /*0380*/  LDG.E R14, desc[UR6][R6.64+0x10] ;  /* 0x00001006060e7981 */ /* 0x000ea2000c1e1900 */
[----:B0-----:R-:W-:-:S04]  /*0390*/  IMAD.WIDE R4, R2, 0x4, R4 ;  /* 0x0000000402047825 */ /* 0x001fc800078e0204 */
[----:B-1----:R-:W-:-:S04]  /*03a0*/  FFMA R0, R0, R9, RZ ;  /* 0x0000000900007223 */ /* 0x002fc800000000ff */
[----:B---3--:R-:W-:-:S04]  /*03b0*/  FFMA R0, R11, R8, R0 ;  /* 0x000000080b007223 */ /* 0x008fc80000000000 */
[----:B----4-:R-:W-:-:S04]  /*03c0*/  FFMA R0, R13, R10, R0 ;  /* 0x0000000a0d007223 */ /* 0x010fc80000000000 */
[----:B-----5:R-:W-:-:S04]  /*03d0*/  FFMA R0, R15, R12, R0 ;  /* 0x0000000c0f007223 */ /* 0x020fc80000000000 */
[----:B--2---:R-:W-:-:S05]  /*03e0*/  FFMA R17, R17, R14, R0 ;  /* 0x0000000e11117223 */ /* 0x004fca0000000000 */
[----:B------:R-:W-:Y:S01]  /*03f0*/  STG.E desc[UR6][R4.64], R17 ;  /* 0x0000001104007986 */ /* 0x000fe2000c101906 */
[----:B------:R-:W-:Y:S05]  /*0400*/  EXIT ;  /* 0x000000000000794d */ /* 0x000fea0003800000 */
.L_x_8:
[----:B------:R-:W-:-:S00]  /*0410*/  BRA `(.L_x_8) ;  /* 0xfffffffc00fc7947 */ /* 0x000fc0000383ffff */
[----:B------:R-:W-:-:S00]  /*0420*/  NOP ;  /* 0x0000000000007918 */ /* 0x000fc00000000000 */
        /* <DEDUP_REMOVED lines=13> */
.L_x_10:


//--------------------- .text._Z20convolution_1D_basicPfS_S_i --------------------------
	.section	.text._Z20convolution_1D_basicPfS_S_i,"ax",@progbits
	.align	128
        .global         _Z20convolution_1D_basicPfS_S_i
        .type           _Z20convolution_1D_basicPfS_S_i,@function
        .size           _Z20convolution_1D_basicPfS_S_i,(.L_x_11 - _Z20convolution_1D_basicPfS_S_i)
        .other          _Z20convolution_1D_basicPfS_S_i,@"STO_CUDA_ENTRY STV_DEFAULT"
_Z20convolution_1D_basicPfS_S_i:
.text._Z20convolution_1D_basicPfS_S_i:
[----:B------:R-:W-:Y:S01]  /*0000*/  LDC R1, c[0x0][0x37c] ;  /* 0x0000df00ff017b82 */ /* 0x000fe20000000800 */
[----:B------:R-:W0:Y:S07]  /*0010*/  S2R R0, SR_TID.X ;  /* 0x0000000000007919 */ /* 0x000e2e0000002100 */
[----:B------:R-:W0:Y:S01]  /*0020*/  S2UR UR4, SR_CTAID.X ;  /* 0x00000000000479c3 */ /* 0x000e220000002500 */
[----:B------:R-:W1:Y:S07]  /*0030*/  LDCU UR6, c[0x0][0x398] ;  /* 0x00007300ff0677ac */ /* 0x000e6e0008000800 */
[----:B------:R-:W0:Y:S02]  /*0040*/  LDC R21, c[0x0][0x360] ;  /* 0x0000d800ff157b82 */ /* 0x000e240000000800 */
[----:B0-----:R-:W-:-:S05]  /*0050*/  IMAD R21, R21, UR4, R0 ;  /* 0x0000000415157c24 */ /* 0x001fca000f8e0200 */
[----:B-1----:R-:W-:-:S13]  /*0060*/  ISETP.GE.AND P0, PT, R21, UR6, PT ;  /* 0x0000000615007c0c */ /* 0x002fda000bf06270 */
[----:B------:R-:W-:Y:S05]  /*0070*/  @P0 EXIT ;  /* 0x000000000000094d */ /* 0x000fea0003800000 */
[C---:B------:R-:W-:Y:S01]  /*0080*/  IADD3 R29, PT, PT, R21.reuse, -0x2, RZ ;  /* 0xfffffffe151d7810 */ /* 0x040fe20007ffe0ff */
[----:B------:R-:W0:Y:S01]  /*0090*/  LDCU.64 UR4, c[0x0][0x358] ;  /* 0x00006b00ff0477ac */ /* 0x000e220008000a00 */
[----:B------:R-:W-:Y:S02]  /*00a0*/  ISETP.GT.AND P1, PT, R21, UR6, PT ;  /* 0x0000000615007c0c */ /* 0x000fe4000bf24270 */
[----:B------:R-:W-:Y:S02]  /*00b0*/  ISETP.GE.AND P0, PT, R29, UR6, PT ;  /* 0x000000061d007c0c */ /* 0x000fe4000bf06270 */
[C---:B------:R-:W-:Y:S02]  /*00c0*/  IADD3 R25, PT, PT, R21.reuse, 0x1, RZ ;  /* 0x0000000115197810 */ /* 0x040fe40007ffe0ff */
[C---:B------:R-:W-:Y:S02]  /*00d0*/  ISETP.LT.OR P0, PT, R21.reuse, 0x2, P0 ;  /* 0x000000021500780c */ /* 0x040fe40000701670 */
[----:B------:R-:W-:-:S02]  /*00e0*/  ISETP.LT.OR P1, PT, R21, 0x1, P1 ;  /* 0x000000011500780c */ /* 0x000fc40000f21670 */
[C---:B------:R-:W-:Y:S02]  /*00f0*/  ISETP.GE.AND P4, PT, R21.reuse, RZ, PT ;  /* 0x000000ff1500720c */ /* 0x040fe40003f86270 */
[----:B------:R-:W-:Y:S02]  /*0100*/  IADD3 R23, PT, PT, R21, 0x2, RZ ;  /* 0x0000000215177810 */ /* 0x000fe40007ffe0ff */
[----:B------:R-:W-:Y:S02]  /*0110*/  ISETP.GE.AND P3, PT, R25, UR6, PT ;  /* 0x0000000619007c0c */ /* 0x000fe4000bf66270 */
[----:B------:R-:W-:Y:S02]  /*0120*/  ISETP.GE.AND P2, PT, R23, UR6, PT ;  /* 0x0000000617007c0c */ /* 0x000fe4000bf46270 */
[C---:B------:R-:W-:Y:S01]  /*0130*/  ISETP.LT.OR P3, PT, R21.reuse, -0x1, P3 ;  /* 0xffffffff1500780c */ /* 0x040fe20001f61670 */
[----:B------:R-:W1:Y:S01]  /*0140*/  @!P0 LDC.64 R26, c[0x0][0x380] ;  /* 0x0000e000ff1a8b82 */ /* 0x000e620000000a00 */
[----:B------:R-:W-:-:S02]  /*0150*/  ISETP.LT.OR P2, PT, R21, -0x2, P2 ;  /* 0xfffffffe1500780c */ /* 0x000fc40001741670 */
[----:B------:R-:W-:-:S05]  /*0160*/  @!P1 IADD3 R0, PT, PT, R21, -0x1, RZ ;  /* 0xffffffff15009810 */ /* 0x000fca0007ffe0ff */
[----:B------:R-:W2:Y:S08]  /*0170*/  @!P1 LDC.64 R8, c[0x0][0x380] ;  /* 0x0000e000ff089b82 */ /* 0x000eb00000000a00 */
[----:B------:R-:W3:Y:S08]  /*0180*/  @!P0 LDC.64 R18, c[0x0][0x388] ;  /* 0x0000e200ff128b82 */ /* 0x000ef00000000a00 */
[----:B------:R-:W4:Y:S01]  /*0190*/  @P4 LDC.64 R16, c[0x0][0x380] ;  /* 0x0000e000ff104b82 */ /* 0x000f220000000a00 */
[----:B-1----:R-:W-:-:S07]  /*01a0*/  @!P0 IMAD.WIDE.U32 R26, R29, 0x4, R26 ;  /* 0x000000041d1a8825 */ /* 0x002fce00078e001a */
[----:B------:R-:W1:Y:S01]  /*01b0*/  @!P1 LDC.64 R14, c[0x0][0x388] ;  /* 0x0000e200ff0e9b82 */ /* 0x000e620000000a00 */
[----:B--2---:R-:W-:Y:S02]  /*01c0*/  @!P1 IMAD.WIDE.U32 R8, R0, 0x4, R8 ;  /* 0x0000000400089825 */ /* 0x004fe400078e0008 */
[----:B0-----:R-:W2:Y:S04]  /*01d0*/  @!P0 LDG.E R0, desc[UR4][R26.64] ;  /* 0x000000041a008981 */ /* 0x001ea8000c1e1900 */
[----:B------:R-:W5:Y:S01]  /*01e0*/  @!P1 LDG.E R8, desc[UR4][R8.64] ;  /* 0x0000000408089981 */ /* 0x000f62000c1e1900 */
[----:B------:R-:W0:Y:S03]  /*01f0*/  @!P3 LDC.64 R2, c[0x0][0x380] ;  /* 0x0000e000ff02bb82 */ /* 0x000e260000000a00 */
[----:B---3--:R-:W2:Y:S05]  /*0200*/  @!P0 LDG.E R19, desc[UR4][R18.64] ;  /* 0x0000000412138981 */ /* 0x008eaa000c1e1900 */
[----:B------:R-:W3:Y:S08]  /*0210*/  @P4 LDC.64 R10, c[0x0][0x388] ;  /* 0x0000e200ff0a4b82 */ /* 0x000ef00000000a00 */
[----:B------:R-:W3:Y:S08]  /*0220*/  @!P2 LDC.64 R12, c[0x0][0x380] ;  /* 0x0000e000ff0cab82 */ /* 0x000ef00000000a00 */
[----:B------:R-:W3:Y:S08]  /*0230*/  @!P3 LDC.64 R6, c[0x0][0x388] ;  /* 0x0000e200ff06bb82 */ /* 0x000ef00000000a00 */
[----:B------:R-:W3:Y:S01]  /*0240*/  @!P2 LDC.64 R4, c[0x0][0x388] ;  /* 0x0000e200ff04ab82 */ /* 0x000ee20000000a00 */
[----:B----4-:R-:W-:Y:S01]  /*0250*/  @P4 IMAD.WIDE.U32 R16, R21, 0x4, R16 ;  /* 0x0000000415104825 */ /* 0x010fe200078e0010 */
[----:B-1----:R-:W5:Y:S03]  /*0260*/  @!P1 LDG.E R15, desc[UR4][R14.64+0x4] ;  /* 0x000004040e0f9981 */ /* 0x002f66000c1e1900 */
[----:B0-----:R-:W-:Y:S01]  /*0270*/  @!P3 IMAD.WIDE.U32 R2, R25, 0x4, R2 ;  /* 0x000000041902b825 */ /* 0x001fe200078e0002 */
[----:B---3--:R-:W3:Y:S04]  /*0280*/  @P4 LDG.E R10, desc[UR4][R10.64+0x8] ;  /* 0x000008040a0a4981 */ /* 0x008ee8000c1e1900 */
[----:B------:R-:W3:Y:S01]  /*0290*/  @P4 LDG.E R16, desc[UR4][R16.64] ;  /* 0x0000000410104981 */ /* 0x000ee2000c1e1900 */
[----:B------:R-:W-:-:S02]  /*02a0*/  @!P2 IMAD.WIDE.U32 R12, R23, 0x4, R12 ;  /* 0x00000004170ca825 */ /* 0x000fc400078e000c */
[----:B------:R-:W0:Y:S01]  /*02b0*/  LDC.64 R22, c[0x0][0x390] ;  /* 0x0000e400ff167b82 */ /* 0x000e220000000a00 */
[----:B------:R-:W4:Y:S04]  /*02c0*/  @!P3 LDG.E R2, desc[UR4][R2.64] ;  /* 0x000000040202b981 */ /* 0x000f28000c1e1900 */
[----:B------:R-:W4:Y:S04]  /*02d0*/  @!P3 LDG.E R6, desc[UR4][R6.64+0xc] ;  /* 0x00000c040606b981 */ /* 0x000f28000c1e1900 */
[----:B------:R-:W4:Y:S04]  /*02e0*/  @!P2 LDG.E R12, desc[UR4][R12.64] ;  /* 0x000000040c0ca981 */ /* 0x000f28000c1e1900 */
[----:B------:R-:W4:Y:S01]  /*02f0*/  @!P2 LDG.E R4, desc[UR4][R4.64+0x10] ;  /* 0x000010040404a981 */ /* 0x000f22000c1e1900 */
[----:B------:R-:W-:-:S02]  /*0300*/  HFMA2 R25, -RZ, RZ, 0, 0 ;  /* 0x00000000ff197431 */ /* 0x000fc400000001ff */
[----:B--2---:R-:W-:-:S04]  /*0310*/  @!P0 FFMA R25, R0, R19, RZ ;  /* 0x0000001300198223 */ /* 0x004fc800000000ff */
[----:B-----5:R-:W-:-:S04]  /*0320*/  @!P1 FFMA R25, R8, R15, R25 ;  /* 0x0000000f08199223 */ /* 0x020fc80000000019 */
[----:B---3--:R-:W-:Y:S01]  /*0330*/  @P4 FFMA R25, R16, R10, R25 ;  /* 0x0000000a10194223 */ /* 0x008fe20000000019 */
[----:B0-----:R-:W-:-:S04]  /*0340*/  IMAD.WIDE R8, R21, 0x4, R22 ;  /* 0x0000000415087825 */ /* 0x001fc800078e0216 */
[----:B----4-:R-:W-:-:S04]  /*0350*/  @!P3 FFMA R25, R2, R6, R25 ;  /* 0x000000060219b223 */ /* 0x010fc80000000019 */
[----:B------:R-:W-:-:S05]  /*0360*/  @!P2 FFMA R25, R12, R4, R25 ;  /* 0x000000040c19a223 */ /* 0x000fca0000000019 */
[----:B------:R-:W-:Y:S01]  /*0370*/  STG.E desc[UR4][R8.64], R25 ;  /* 0x0000001908007986 */ /* 0x000fe2000c101904 */
[----:B------:R-:W-:Y:S05]  /*0380*/  EXIT ;  /* 0x000000000000794d */ /* 0x000fea0003800000 */
.L_x_9:
        /* <DEDUP_REMOVED lines=15> */
.L_x_11:


//--------------------- .nv.shared._Z20convolution_1D_tiledPfS_S_i --------------------------
	.section	.nv.shared._Z20convolution_1D_tiledPfS_S_i,"aw",@nobits
	.sectionflags	@""
	.align	16
	.zero		1024


//--------------------- .nv.shared.reserved.0     --------------------------
	.section	.nv.shared.reserved.0,"aw",@nobits
	.weak		__nv_reservedSMEM_offset_0_alias
	.size		__nv_reservedSMEM_offset_0_alias, 0, 64
	.other		__nv_reservedSMEM_offset_0_alias,@"STO_CUDA_RESERVED_SHARED STV_DEFAULT"
__nv_reservedSMEM_offset_0_alias:
	.zero		0
	.zero		64


//--------------------- .nv.shared._Z20convolution_1D_basicPfS_S_i --------------------------
	.section	.nv.shared._Z20convolution_1D_basicPfS_S_i,"aw",@nobits
	.sectionflags	@""
	.align	16
	.zero		1024


//--------------------- .nv.constant0._Z20convolution_1D_tiledPfS_S_i --------------------------
	.section	.nv.constant0._Z20convolution_1D_tiledPfS_S_i,"a",@progbits
	.sectionflags	@""
	.align	4
.nv.constant0._Z20convolution_1D_tiledPfS_S_i:
	.zero		924


//--------------------- .nv.constant0._Z20convolution_1D_basicPfS_S_i --------------------------
	.section	.nv.constant0._Z20convolution_1D_basicPfS_S_i,"a",@progbits
	.sectionflags	@""
	.align	4
.nv.constant0._Z20convolution_1D_basicPfS_S_i:
	.zero		924


//--------------------- SYMBOLS --------------------------

	.type		.nv.reservedSmem.offset0,@object
	.size		.nv.reservedSmem.offset0,0x4
	.type		.nv.reservedSmem.cap,@object
	.size		.nv.reservedSmem.cap,0x4
